//
// Generated by NVIDIA NVVM Compiler
//
// Compiler Build ID: CL-36424714
// Cuda compilation tools, release 13.0, V13.0.88
// Based on NVVM 20.0.0
//

.version 9.0
.target sm_100
.address_size 64

	// .globl	update_weights

.visible .entry update_weights(
	.param .u64 .ptr .align 1 update_weights_param_0,
	.param .f64 update_weights_param_1,
	.param .u64 .ptr .align 1 update_weights_param_2,
	.param .f64 update_weights_param_3,
	.param .u32 update_weights_param_4
)
{
	.reg .pred 	%p<2>;
	.reg .b32 	%r<6>;
	.reg .b64 	%rd<8>;
	.reg .b64 	%fd<8>;

	ld.param.u64 	%rd1, [update_weights_param_0];
	ld.param.f64 	%fd1, [update_weights_param_1];
	ld.param.u64 	%rd2, [update_weights_param_2];
	ld.param.f64 	%fd2, [update_weights_param_3];
	ld.param.u32 	%r2, [update_weights_param_4];
	mov.u32 	%r3, %tid.x;
	mov.u32 	%r4, %ctaid.x;
	mov.u32 	%r5, %ntid.x;
	mad.lo.s32 	%r1, %r4, %r5, %r3;
	setp.ge.s32 	%p1, %r1, %r2;
	@%p1 bra 	$L__BB0_2;
	cvta.to.global.u64 	%rd3, %rd2;
	cvta.to.global.u64 	%rd4, %rd1;
	mul.wide.s32 	%rd5, %r1, 8;
	add.s64 	%rd6, %rd3, %rd5;
	ld.global.f64 	%fd3, [%rd6];
	mul.f64 	%fd4, %fd1, %fd3;
	mul.f64 	%fd5, %fd2, %fd4;
	add.s64 	%rd7, %rd4, %rd5;
	ld.global.f64 	%fd6, [%rd7];
	sub.f64 	%fd7, %fd6, %fd5;
	st.global.f64 	[%rd7], %fd7;
$L__BB0_2:
	ret;

}
	// .globl	learn_output
.visible .entry learn_output(
	.param .u64 .ptr .align 1 learn_output_param_0,
	.param .u64 .ptr .align 1 learn_output_param_1,
	.param .u64 .ptr .align 1 learn_output_param_2,
	.param .u64 .ptr .align 1 learn_output_param_3,
	.param .u64 .ptr .align 1 learn_output_param_4,
	.param .u64 .ptr .align 1 learn_output_param_5,
	.param .f64 learn_output_param_6,
	.param .u32 learn_output_param_7,
	.param .u32 learn_output_param_8,
	.param .u32 learn_output_param_9
)
{
	.reg .pred 	%p<12>;
	.reg .b32 	%r<25>;
	.reg .b64 	%rd<119>;
	.reg .b64 	%fd<105>;

	ld.param.u64 	%rd6, [learn_output_param_0];
	ld.param.u64 	%rd7, [learn_output_param_1];
	ld.param.u64 	%rd8, [learn_output_param_2];
	ld.param.u64 	%rd9, [learn_output_param_3];
	ld.param.u64 	%rd10, [learn_output_param_4];
	ld.param.u64 	%rd11, [learn_output_param_5];
	ld.param.f64 	%fd1, [learn_output_param_6];
	ld.param.u32 	%r13, [learn_output_param_7];
	ld.param.u32 	%r15, [learn_output_param_8];
	ld.param.u32 	%r14, [learn_output_param_9];
	mov.u32 	%r16, %tid.x;
	mov.u32 	%r17, %ctaid.x;
	mov.u32 	%r18, %ntid.x;
	mad.lo.s32 	%r1, %r17, %r18, %r16;
	setp.ge.s32 	%p1, %r1, %r15;
	@%p1 bra 	$L__BB1_14;
	cvta.to.global.u64 	%rd12, %rd7;
	cvta.to.global.u64 	%rd13, %rd9;
	cvta.to.global.u64 	%rd14, %rd10;
	setp.eq.s32 	%p2, %r14, %r1;
	selp.f64 	%fd2, 0d3FF0000000000000, 0d0000000000000000, %p2;
	mul.wide.s32 	%rd15, %r1, 8;
	add.s64 	%rd16, %rd13, %rd15;
	ld.global.f64 	%fd3, [%rd16];
	mov.f64 	%fd4, 0d3FF0000000000000;
	sub.f64 	%fd5, %fd4, %fd3;
	mul.f64 	%fd6, %fd3, %fd5;
	add.s64 	%rd17, %rd14, %rd15;
	ld.global.f64 	%fd7, [%rd17];
	sub.f64 	%fd8, %fd7, %fd2;
	add.f64 	%fd9, %fd8, %fd8;
	mul.f64 	%fd10, %fd6, %fd9;
	add.s64 	%rd1, %rd12, %rd15;
	st.global.f64 	[%rd1], %fd10;
	setp.lt.s32 	%p3, %r13, 1;
	@%p3 bra 	$L__BB1_13;
	cvta.to.global.u64 	%rd18, %rd8;
	add.s64 	%rd2, %rd18, %rd15;
	cvta.to.global.u64 	%rd20, %rd6;
	add.s64 	%rd3, %rd20, %rd15;
	and.b32  	%r2, %r13, 7;
	setp.lt.u32 	%p4, %r13, 8;
	mov.b32 	%r23, 0;
	@%p4 bra 	$L__BB1_5;
	and.b32  	%r23, %r13, 2147483640;
	neg.s32 	%r21, %r23;
	mov.b64 	%rd118, 0;
$L__BB1_4:
	.pragma "nounroll";
	ld.global.f64 	%fd11, [%rd1];
	ld.global.u64 	%rd22, [%rd2];
	cvta.to.global.u64 	%rd23, %rd22;
	add.s64 	%rd24, %rd23, %rd118;
	ld.global.f64 	%fd12, [%rd24];
	mul.f64 	%fd13, %fd11, %fd12;
	mul.f64 	%fd14, %fd1, %fd13;
	ld.global.u64 	%rd25, [%rd3];
	cvta.to.global.u64 	%rd26, %rd25;
	add.s64 	%rd27, %rd26, %rd118;
	ld.global.f64 	%fd15, [%rd27];
	sub.f64 	%fd16, %fd15, %fd14;
	st.global.f64 	[%rd27], %fd16;
	ld.global.f64 	%fd17, [%rd1];
	ld.global.u64 	%rd28, [%rd2];
	cvta.to.global.u64 	%rd29, %rd28;
	add.s64 	%rd30, %rd29, %rd118;
	ld.global.f64 	%fd18, [%rd30+8];
	mul.f64 	%fd19, %fd17, %fd18;
	mul.f64 	%fd20, %fd1, %fd19;
	ld.global.u64 	%rd31, [%rd3];
	cvta.to.global.u64 	%rd32, %rd31;
	add.s64 	%rd33, %rd32, %rd118;
	ld.global.f64 	%fd21, [%rd33+8];
	sub.f64 	%fd22, %fd21, %fd20;
	st.global.f64 	[%rd33+8], %fd22;
	ld.global.f64 	%fd23, [%rd1];
	ld.global.u64 	%rd34, [%rd2];
	cvta.to.global.u64 	%rd35, %rd34;
	add.s64 	%rd36, %rd35, %rd118;
	ld.global.f64 	%fd24, [%rd36+16];
	mul.f64 	%fd25, %fd23, %fd24;
	mul.f64 	%fd26, %fd1, %fd25;
	ld.global.u64 	%rd37, [%rd3];
	cvta.to.global.u64 	%rd38, %rd37;
	add.s64 	%rd39, %rd38, %rd118;
	ld.global.f64 	%fd27, [%rd39+16];
	sub.f64 	%fd28, %fd27, %fd26;
	st.global.f64 	[%rd39+16], %fd28;
	ld.global.f64 	%fd29, [%rd1];
	ld.global.u64 	%rd40, [%rd2];
	cvta.to.global.u64 	%rd41, %rd40;
	add.s64 	%rd42, %rd41, %rd118;
	ld.global.f64 	%fd30, [%rd42+24];
	mul.f64 	%fd31, %fd29, %fd30;
	mul.f64 	%fd32, %fd1, %fd31;
	ld.global.u64 	%rd43, [%rd3];
	cvta.to.global.u64 	%rd44, %rd43;
	add.s64 	%rd45, %rd44, %rd118;
	ld.global.f64 	%fd33, [%rd45+24];
	sub.f64 	%fd34, %fd33, %fd32;
	st.global.f64 	[%rd45+24], %fd34;
	ld.global.f64 	%fd35, [%rd1];
	ld.global.u64 	%rd46, [%rd2];
	cvta.to.global.u64 	%rd47, %rd46;
	add.s64 	%rd48, %rd47, %rd118;
	ld.global.f64 	%fd36, [%rd48+32];
	mul.f64 	%fd37, %fd35, %fd36;
	mul.f64 	%fd38, %fd1, %fd37;
	ld.global.u64 	%rd49, [%rd3];
	cvta.to.global.u64 	%rd50, %rd49;
	add.s64 	%rd51, %rd50, %rd118;
	ld.global.f64 	%fd39, [%rd51+32];
	sub.f64 	%fd40, %fd39, %fd38;
	st.global.f64 	[%rd51+32], %fd40;
	ld.global.f64 	%fd41, [%rd1];
	ld.global.u64 	%rd52, [%rd2];
	cvta.to.global.u64 	%rd53, %rd52;
	add.s64 	%rd54, %rd53, %rd118;
	ld.global.f64 	%fd42, [%rd54+40];
	mul.f64 	%fd43, %fd41, %fd42;
	mul.f64 	%fd44, %fd1, %fd43;
	ld.global.u64 	%rd55, [%rd3];
	cvta.to.global.u64 	%rd56, %rd55;
	add.s64 	%rd57, %rd56, %rd118;
	ld.global.f64 	%fd45, [%rd57+40];
	sub.f64 	%fd46, %fd45, %fd44;
	st.global.f64 	[%rd57+40], %fd46;
	ld.global.f64 	%fd47, [%rd1];
	ld.global.u64 	%rd58, [%rd2];
	cvta.to.global.u64 	%rd59, %rd58;
	add.s64 	%rd60, %rd59, %rd118;
	ld.global.f64 	%fd48, [%rd60+48];
	mul.f64 	%fd49, %fd47, %fd48;
	mul.f64 	%fd50, %fd1, %fd49;
	ld.global.u64 	%rd61, [%rd3];
	cvta.to.global.u64 	%rd62, %rd61;
	add.s64 	%rd63, %rd62, %rd118;
	ld.global.f64 	%fd51, [%rd63+48];
	sub.f64 	%fd52, %fd51, %fd50;
	st.global.f64 	[%rd63+48], %fd52;
	ld.global.f64 	%fd53, [%rd1];
	ld.global.u64 	%rd64, [%rd2];
	cvta.to.global.u64 	%rd65, %rd64;
	add.s64 	%rd66, %rd65, %rd118;
	ld.global.f64 	%fd54, [%rd66+56];
	mul.f64 	%fd55, %fd53, %fd54;
	mul.f64 	%fd56, %fd1, %fd55;
	ld.global.u64 	%rd67, [%rd3];
	cvta.to.global.u64 	%rd68, %rd67;
	add.s64 	%rd69, %rd68, %rd118;
	ld.global.f64 	%fd57, [%rd69+56];
	sub.f64 	%fd58, %fd57, %fd56;
	st.global.f64 	[%rd69+56], %fd58;
	add.s32 	%r21, %r21, 8;
	add.s64 	%rd118, %rd118, 64;
	setp.ne.s32 	%p5, %r21, 0;
	@%p5 bra 	$L__BB1_4;
$L__BB1_5:
	setp.eq.s32 	%p6, %r2, 0;
	@%p6 bra 	$L__BB1_13;
	and.b32  	%r8, %r13, 3;
	setp.lt.u32 	%p7, %r2, 4;
	@%p7 bra 	$L__BB1_8;
	ld.global.f64 	%fd59, [%rd1];
	ld.global.u64 	%rd70, [%rd2];
	cvta.to.global.u64 	%rd71, %rd70;
	mul.wide.u32 	%rd72, %r23, 8;
	add.s64 	%rd73, %rd71, %rd72;
	ld.global.f64 	%fd60, [%rd73];
	mul.f64 	%fd61, %fd59, %fd60;
	mul.f64 	%fd62, %fd1, %fd61;
	ld.global.u64 	%rd74, [%rd3];
	cvta.to.global.u64 	%rd75, %rd74;
	add.s64 	%rd76, %rd75, %rd72;
	ld.global.f64 	%fd63, [%rd76];
	sub.f64 	%fd64, %fd63, %fd62;
	st.global.f64 	[%rd76], %fd64;
	ld.global.f64 	%fd65, [%rd1];
	ld.global.u64 	%rd77, [%rd2];
	cvta.to.global.u64 	%rd78, %rd77;
	add.s64 	%rd79, %rd78, %rd72;
	ld.global.f64 	%fd66, [%rd79+8];
	mul.f64 	%fd67, %fd65, %fd66;
	mul.f64 	%fd68, %fd1, %fd67;
	ld.global.u64 	%rd80, [%rd3];
	cvta.to.global.u64 	%rd81, %rd80;
	add.s64 	%rd82, %rd81, %rd72;
	ld.global.f64 	%fd69, [%rd82+8];
	sub.f64 	%fd70, %fd69, %fd68;
	st.global.f64 	[%rd82+8], %fd70;
	ld.global.f64 	%fd71, [%rd1];
	ld.global.u64 	%rd83, [%rd2];
	cvta.to.global.u64 	%rd84, %rd83;
	add.s64 	%rd85, %rd84, %rd72;
	ld.global.f64 	%fd72, [%rd85+16];
	mul.f64 	%fd73, %fd71, %fd72;
	mul.f64 	%fd74, %fd1, %fd73;
	ld.global.u64 	%rd86, [%rd3];
	cvta.to.global.u64 	%rd87, %rd86;
	add.s64 	%rd88, %rd87, %rd72;
	ld.global.f64 	%fd75, [%rd88+16];
	sub.f64 	%fd76, %fd75, %fd74;
	st.global.f64 	[%rd88+16], %fd76;
	ld.global.f64 	%fd77, [%rd1];
	ld.global.u64 	%rd89, [%rd2];
	cvta.to.global.u64 	%rd90, %rd89;
	add.s64 	%rd91, %rd90, %rd72;
	ld.global.f64 	%fd78, [%rd91+24];
	mul.f64 	%fd79, %fd77, %fd78;
	mul.f64 	%fd80, %fd1, %fd79;
	ld.global.u64 	%rd92, [%rd3];
	cvta.to.global.u64 	%rd93, %rd92;
	add.s64 	%rd94, %rd93, %rd72;
	ld.global.f64 	%fd81, [%rd94+24];
	sub.f64 	%fd82, %fd81, %fd80;
	st.global.f64 	[%rd94+24], %fd82;
	add.s32 	%r23, %r23, 4;
$L__BB1_8:
	setp.eq.s32 	%p8, %r8, 0;
	@%p8 bra 	$L__BB1_13;
	setp.eq.s32 	%p9, %r8, 1;
	@%p9 bra 	$L__BB1_11;
	ld.global.f64 	%fd83, [%rd1];
	ld.global.u64 	%rd95, [%rd2];
	cvta.to.global.u64 	%rd96, %rd95;
	mul.wide.u32 	%rd97, %r23, 8;
	add.s64 	%rd98, %rd96, %rd97;
	ld.global.f64 	%fd84, [%rd98];
	mul.f64 	%fd85, %fd83, %fd84;
	mul.f64 	%fd86, %fd1, %fd85;
	ld.global.u64 	%rd99, [%rd3];
	cvta.to.global.u64 	%rd100, %rd99;
	add.s64 	%rd101, %rd100, %rd97;
	ld.global.f64 	%fd87, [%rd101];
	sub.f64 	%fd88, %fd87, %fd86;
	st.global.f64 	[%rd101], %fd88;
	ld.global.f64 	%fd89, [%rd1];
	ld.global.u64 	%rd102, [%rd2];
	cvta.to.global.u64 	%rd103, %rd102;
	add.s64 	%rd104, %rd103, %rd97;
	ld.global.f64 	%fd90, [%rd104+8];
	mul.f64 	%fd91, %fd89, %fd90;
	mul.f64 	%fd92, %fd1, %fd91;
	ld.global.u64 	%rd105, [%rd3];
	cvta.to.global.u64 	%rd106, %rd105;
	add.s64 	%rd107, %rd106, %rd97;
	ld.global.f64 	%fd93, [%rd107+8];
	sub.f64 	%fd94, %fd93, %fd92;
	st.global.f64 	[%rd107+8], %fd94;
	add.s32 	%r23, %r23, 2;
$L__BB1_11:
	and.b32  	%r20, %r13, 1;
	setp.eq.b32 	%p10, %r20, 1;
	not.pred 	%p11, %p10;
	@%p11 bra 	$L__BB1_13;
	ld.global.f64 	%fd95, [%rd1];
	ld.global.u64 	%rd108, [%rd2];
	cvta.to.global.u64 	%rd109, %rd108;
	mul.wide.u32 	%rd110, %r23, 8;
	add.s64 	%rd111, %rd109, %rd110;
	ld.global.f64 	%fd96, [%rd111];
	mul.f64 	%fd97, %fd95, %fd96;
	mul.f64 	%fd98, %fd1, %fd97;
	ld.global.u64 	%rd112, [%rd3];
	cvta.to.global.u64 	%rd113, %rd112;
	add.s64 	%rd114, %rd113, %rd110;
	ld.global.f64 	%fd99, [%rd114];
	sub.f64 	%fd100, %fd99, %fd98;
	st.global.f64 	[%rd114], %fd100;
$L__BB1_13:
	ld.global.f64 	%fd101, [%rd1];
	mul.f64 	%fd102, %fd1, %fd101;
	cvta.to.global.u64 	%rd115, %rd11;
	add.s64 	%rd117, %rd115, %rd15;
	ld.global.f64 	%fd103, [%rd117];
	sub.f64 	%fd104, %fd103, %fd102;
	st.global.f64 	[%rd117], %fd104;
$L__BB1_14:
	ret;

}


// ===== COMPILED SASS (sm_100) =====

	.target	sm_100

	.elftype	@"ET_EXEC"


//--------------------- .note.nv.tkinfo           --------------------------
	.section	.note.nv.tkinfo,"",@"SHT_NOTE"
	.sectionflags	@"SHF_NOTE_NV_TKINFO"
	.tkinfo
        /*0018*/ 	.word	0x00000002
        /*0030*/ 	.string	""
        /*0030*/ 	.string	"ptxas"
        /*0030*/ 	.string	"Cuda compilation tools, release 13.0, V13.0.88"
        /*0030*/ 	.string	"Build cuda_13.0.r13.0/compiler.36424714_0"
        /*0030*/ 	.string	"-arch sm_100 -m 64 "



//--------------------- .note.nv.cuinfo           --------------------------
	.section	.note.nv.cuinfo,"",@"SHT_NOTE"
	.sectionflags	@"SHF_NOTE_NV_CUINFO"
        /*0018*/ 	.short	0x0002
        /*001a*/ 	.short	0x0064
        /*001c*/ 	.short	0x0082
	.zero		2


//--------------------- .nv.info                  --------------------------
	.section	.nv.info,"",@"SHT_CUDA_INFO"
	.align	4


	//----- nvinfo : EIATTR_REGCOUNT
	.align		4
        /*0000*/ 	.byte	0x04, 0x2f
        /*0002*/ 	.short	(.L_1 - .L_0)
	.align		4
.L_0:
        /*0004*/ 	.word	index@(update_weights)
        /*0008*/ 	.word	0x0000000e


	//----- nvinfo : EIATTR_FRAME_SIZE
	.align		4
.L_1:
        /*000c*/ 	.byte	0x04, 0x11
        /*000e*/ 	.short	(.L_3 - .L_2)
	.align		4
.L_2:
        /*0010*/ 	.word	index@(update_weights)
        /*0014*/ 	.word	0x00000000


	//----- nvinfo : EIATTR_REGCOUNT
	.align		4
.L_3:
        /*0018*/ 	.byte	0x04, 0x2f
        /*001a*/ 	.short	(.L_5 - .L_4)
	.align		4
.L_4:
        /*001c*/ 	.word	index@(learn_output)
        /*0020*/ 	.word	0x0000001a


	//----- nvinfo : EIATTR_FRAME_SIZE
	.align		4
.L_5:
        /*0024*/ 	.byte	0x04, 0x11
        /*0026*/ 	.short	(.L_7 - .L_6)
	.align		4
.L_6:
        /*0028*/ 	.word	index@(learn_output)
        /*002c*/ 	.word	0x00000000


	//----- nvinfo : EIATTR_MIN_STACK_SIZE
	.align		4
.L_7:
        /*0030*/ 	.byte	0x04, 0x12
        /*0032*/ 	.short	(.L_9 - .L_8)
	.align		4
.L_8:
        /*0034*/ 	.word	index@(learn_output)
        /*0038*/ 	.word	0x00000000


	//----- nvinfo : EIATTR_MIN_STACK_SIZE
	.align		4
.L_9:
        /*003c*/ 	.byte	0x04, 0x12
        /*003e*/ 	.short	(.L_11 - .L_10)
	.align		4
.L_10:
        /*0040*/ 	.word	index@(update_weights)
        /*0044*/ 	.word	0x00000000
.L_11:


//--------------------- .nv.compat                --------------------------
	.section	.nv.compat,"",@"SHT_CUDA_COMPAT_INFO"
	.align	4
        /*0000*/ 	.byte	0x02, 0x09, 0x00, 0x00, 0x02, 0x02, 0x01, 0x00, 0x02, 0x05, 0x05, 0x00, 0x03, 0x07, 0x01, 0x01
        /*0010*/ 	.byte	0x02, 0x03, 0x00, 0x00, 0x02, 0x06, 0x01, 0x00, 0x04, 0x0b, 0x08, 0x00, 0x01, 0x00, 0x00, 0x00
        /*0020*/ 	.byte	0x00, 0x00, 0x00, 0x00


//--------------------- .nv.info.learn_output     --------------------------
	.section	.nv.info.learn_output,"",@"SHT_CUDA_INFO"
	.sectionflags	@""
	.align	4


	//----- nvinfo : EIATTR_CUDA_API_VERSION
	.align		4
        /*0000*/ 	.byte	0x04, 0x37
        /*0002*/ 	.short	(.L_13 - .L_12)
.L_12:
        /*0004*/ 	.word	0x00000082


	//----- nvinfo : EIATTR_KPARAM_INFO
	.align		4
.L_13:
        /*0008*/ 	.byte	0x04, 0x17
        /*000a*/ 	.short	(.L_15 - .L_14)
.L_14:
        /*000c*/ 	.word	0x00000000
        /*0010*/ 	.short	0x0009
        /*0012*/ 	.short	0x0040
        /*0014*/ 	.byte	0x00, 0xf0, 0x11, 0x00


	//----- nvinfo : EIATTR_KPARAM_INFO
	.align		4
.L_15:
        /*0018*/ 	.byte	0x04, 0x17
        /*001a*/ 	.short	(.L_17 - .L_16)
.L_16:
        /*001c*/ 	.word	0x00000000
        /*0020*/ 	.short	0x0008
        /*0022*/ 	.short	0x003c
        /*0024*/ 	.byte	0x00, 0xf0, 0x11, 0x00


	//----- nvinfo : EIATTR_KPARAM_INFO
	.align		4
.L_17:
        /*0028*/ 	.byte	0x04, 0x17
        /*002a*/ 	.short	(.L_19 - .L_18)
.L_18:
        /*002c*/ 	.word	0x00000000
        /*0030*/ 	.short	0x0007
        /*0032*/ 	.short	0x0038
        /*0034*/ 	.byte	0x00, 0xf0, 0x11, 0x00


	//----- nvinfo : EIATTR_KPARAM_INFO
	.align		4
.L_19:
        /*0038*/ 	.byte	0x04, 0x17
        /*003a*/ 	.short	(.L_21 - .L_20)
.L_20:
        /*003c*/ 	.word	0x00000000
        /*0040*/ 	.short	0x0006
        /*0042*/ 	.short	0x0030
        /*0044*/ 	.byte	0x00, 0xf0, 0x21, 0x00


	//----- nvinfo : EIATTR_KPARAM_INFO
	.align		4
.L_21:
        /*0048*/ 	.byte	0x04, 0x17
        /*004a*/ 	.short	(.L_23 - .L_22)
.L_22:
        /*004c*/ 	.word	0x00000000
        /*0050*/ 	.short	0x0005
        /*0052*/ 	.short	0x0028
        /*0054*/ 	.byte	0x00, 0xf5, 0x21, 0x00


	//----- nvinfo : EIATTR_KPARAM_INFO
	.align		4
.L_23:
        /*0058*/ 	.byte	0x04, 0x17
        /*005a*/ 	.short	(.L_25 - .L_24)
.L_24:
        /*005c*/ 	.word	0x00000000
        /*0060*/ 	.short	0x0004
        /*0062*/ 	.short	0x0020
        /*0064*/ 	.byte	0x00, 0xf5, 0x21, 0x00


	//----- nvinfo : EIATTR_KPARAM_INFO
	.align		4
.L_25:
        /*0068*/ 	.byte	0x04, 0x17
        /*006a*/ 	.short	(.L_27 - .L_26)
.L_26:
        /*006c*/ 	.word	0x00000000
        /*0070*/ 	.short	0x0003
        /*0072*/ 	.short	0x0018
        /*0074*/ 	.byte	0x00, 0xf5, 0x21, 0x00


	//----- nvinfo : EIATTR_KPARAM_INFO
	.align		4
.L_27:
        /*0078*/ 	.byte	0x04, 0x17
        /*007a*/ 	.short	(.L_29 - .L_28)
.L_28:
        /*007c*/ 	.word	0x00000000
        /*0080*/ 	.short	0x0002
        /*0082*/ 	.short	0x0010
        /*0084*/ 	.byte	0x00, 0xf5, 0x21, 0x00


	//----- nvinfo : EIATTR_KPARAM_INFO
	.align		4
.L_29:
        /*0088*/ 	.byte	0x04, 0x17
        /*008a*/ 	.short	(.L_31 - .L_30)
.L_30:
        /*008c*/ 	.word	0x00000000
        /*0090*/ 	.short	0x0001
        /*0092*/ 	.short	0x0008
        /*0094*/ 	.byte	0x00, 0xf5, 0x21, 0x00


	//----- nvinfo : EIATTR_KPARAM_INFO
	.align		4
.L_31:
        /*0098*/ 	.byte	0x04, 0x17
        /*009a*/ 	.short	(.L_33 - .L_32)
.L_32:
        /*009c*/ 	.word	0x00000000
        /*00a0*/ 	.short	0x0000
        /*00a2*/ 	.short	0x0000
        /*00a4*/ 	.byte	0x00, 0xf5, 0x21, 0x00


	//----- nvinfo : EIATTR_SPARSE_MMA_MASK
	.align		4
.L_33:
        /*00a8*/ 	.byte	0x03, 0x50
        /*00aa*/ 	.short	0x0000


	//----- nvinfo : EIATTR_MAXREG_COUNT
	.align		4
        /*00ac*/ 	.byte	0x03, 0x1b
        /*00ae*/ 	.short	0x00ff


	//----- nvinfo : EIATTR_MERCURY_ISA_VERSION
	.align		4
        /*00b0*/ 	.byte	0x03, 0x5f
        /*00b2*/ 	.short	0x0101


	//----- nvinfo : EIATTR_VRC_CTA_INIT_COUNT
	.align		4
        /*00b4*/ 	.byte	0x02, 0x4a
	.zero		1
	.zero		1


	//----- nvinfo : EIATTR_EXIT_INSTR_OFFSETS
	.align		4
        /*00b8*/ 	.byte	0x04, 0x1c
        /*00ba*/ 	.short	(.L_35 - .L_34)


	//   ....[0]....
.L_34:
        /*00bc*/ 	.word	0x00000070


	//   ....[1]....
        /*00c0*/ 	.word	0x00000ef0


	//----- nvinfo : EIATTR_CBANK_PARAM_SIZE
	.align		4
.L_35:
        /*00c4*/ 	.byte	0x03, 0x19
        /*00c6*/ 	.short	0x0044


	//----- nvinfo : EIATTR_PARAM_CBANK
	.align		4
        /*00c8*/ 	.byte	0x04, 0x0a
        /*00ca*/ 	.short	(.L_37 - .L_36)
	.align		4
.L_36:
        /*00cc*/ 	.word	index@(.nv.constant0.learn_output)
        /*00d0*/ 	.short	0x0380
        /*00d2*/ 	.short	0x0044


	//----- nvinfo : EIATTR_SW_WAR
	.align		4
.L_37:
        /*00d4*/ 	.byte	0x04, 0x36
        /*00d6*/ 	.short	(.L_39 - .L_38)
.L_38:
        /*00d8*/ 	.word	0x00000008
.L_39:


//--------------------- .nv.info.update_weights   --------------------------
	.section	.nv.info.update_weights,"",@"SHT_CUDA_INFO"
	.sectionflags	@""
	.align	4


	//----- nvinfo : EIATTR_CUDA_API_VERSION
	.align		4
        /*0000*/ 	.byte	0x04, 0x37
        /*0002*/ 	.short	(.L_41 - .L_40)
.L_40:
        /*0004*/ 	.word	0x00000082


	//----- nvinfo : EIATTR_KPARAM_INFO
	.align		4
.L_41:
        /*0008*/ 	.byte	0x04, 0x17
        /*000a*/ 	.short	(.L_43 - .L_42)
.L_42:
        /*000c*/ 	.word	0x00000000
        /*0010*/ 	.short	0x0004
        /*0012*/ 	.short	0x0020
        /*0014*/ 	.byte	0x00, 0xf0, 0x11, 0x00


	//----- nvinfo : EIATTR_KPARAM_INFO
	.align		4
.L_43:
        /*0018*/ 	.byte	0x04, 0x17
        /*001a*/ 	.short	(.L_45 - .L_44)
.L_44:
        /*001c*/ 	.word	0x00000000
        /*0020*/ 	.short	0x0003
        /*0022*/ 	.short	0x0018
        /*0024*/ 	.byte	0x00, 0xf0, 0x21, 0x00


	//----- nvinfo : EIATTR_KPARAM_INFO
	.align		4
.L_45:
        /*0028*/ 	.byte	0x04, 0x17
        /*002a*/ 	.short	(.L_47 - .L_46)
.L_46:
        /*002c*/ 	.word	0x00000000
        /*0030*/ 	.short	0x0002
        /*0032*/ 	.short	0x0010
        /*0034*/ 	.byte	0x00, 0xf5, 0x21, 0x00


	//----- nvinfo : EIATTR_KPARAM_INFO
	.align		4
.L_47:
        /*0038*/ 	.byte	0x04, 0x17
        /*003a*/ 	.short	(.L_49 - .L_48)
.L_48:
        /*003c*/ 	.word	0x00000000
        /*0040*/ 	.short	0x0001
        /*0042*/ 	.short	0x0008
        /*0044*/ 	.byte	0x00, 0xf0, 0x21, 0x00


	//----- nvinfo : EIATTR_KPARAM_INFO
	.align		4
.L_49:
        /*0048*/ 	.byte	0x04, 0x17
        /*004a*/ 	.short	(.L_51 - .L_50)
.L_50:
        /*004c*/ 	.word	0x00000000
        /*0050*/ 	.short	0x0000
        /*0052*/ 	.short	0x0000
        /*0054*/ 	.byte	0x00, 0xf5, 0x21, 0x00


	//----- nvinfo : EIATTR_SPARSE_MMA_MASK
	.align		4
.L_51:
        /*0058*/ 	.byte	0x03, 0x50
        /*005a*/ 	.short	0x0000


	//----- nvinfo : EIATTR_MAXREG_COUNT
	.align		4
        /*005c*/ 	.byte	0x03, 0x1b
        /*005e*/ 	.short	0x00ff


	//----- nvinfo : EIATTR_MERCURY_ISA_VERSION
	.align		4
        /*0060*/ 	.byte	0x03, 0x5f
        /*0062*/ 	.short	0x0101


	//----- nvinfo : EIATTR_VRC_CTA_INIT_COUNT
	.align		4
        /*0064*/ 	.byte	0x02, 0x4a
	.zero		1
	.zero		1


	//----- nvinfo : EIATTR_EXIT_INSTR_OFFSETS
	.align		4
        /*0068*/ 	.byte	0x04, 0x1c
        /*006a*/ 	.short	(.L_53 - .L_52)


	//   ....[0]....
.L_52:
        /*006c*/ 	.word	0x00000070


	//   ....[1]....
        /*0070*/ 	.word	0x00000140


	//----- nvinfo : EIATTR_CBANK_PARAM_SIZE
	.align		4
.L_53:
        /*0074*/ 	.byte	0x03, 0x19
        /*0076*/ 	.short	0x0024


	//----- nvinfo : EIATTR_PARAM_CBANK
	.align		4
        /*0078*/ 	.byte	0x04, 0x0a
        /*007a*/ 	.short	(.L_55 - .L_54)
	.align		4
.L_54:
        /*007c*/ 	.word	index@(.nv.constant0.update_weights)
        /*0080*/ 	.short	0x0380
        /*0082*/ 	.short	0x0024


	//----- nvinfo : EIATTR_SW_WAR
	.align		4
.L_55:
        /*0084*/ 	.byte	0x04, 0x36
        /*0086*/ 	.short	(.L_57 - .L_56)
.L_56:
        /*0088*/ 	.word	0x00000008
.L_57:


//--------------------- .nv.callgraph             --------------------------
	.section	.nv.callgraph,"",@"SHT_CUDA_CALLGRAPH"
	.align	4
	.sectionentsize	8
	.align		4
        /*0000*/ 	.word	0x00000000
	.align		4
        /*0004*/ 	.word	0xffffffff
	.align		4
        /*0008*/ 	.word	0x00000000
	.align		4
        /*000c*/ 	.word	0xfffffffe
	.align		4
        /*0010*/ 	.word	0x00000000
	.align		4
        /*0014*/ 	.word	0xfffffffd
	.align		4
        /*0018*/ 	.word	0x00000000
	.align		4
        /*001c*/ 	.word	0xfffffffc


//--------------------- .text.learn_output        --------------------------
	.section	.text.learn_output,"ax",@progbits
	.align	128
        .global         learn_output
        .type           learn_output,@function
        .size           learn_output,(.L_x_7 - learn_output)
        .other          learn_output,@"STO_CUDA_ENTRY STV_DEFAULT"
learn_output:
.text.learn_output:
[----:B------:R-:W-:Y:S01]  /*0000*/  LDC R1, c[0x0][0x37c] ;  /* 0x0000df00ff017b82 */ /* 0x000fe20000000800 */
[----:B------:R-:W0:Y:S07]  /*0010*/  S2R R0, SR_TID.X ;  /* 0x0000000000007919 */ /* 0x000e2e0000002100 */
[----:B------:R-:W0:Y:S01]  /*0020*/  S2UR UR4, SR_CTAID.X ;  /* 0x00000000000479c3 */ /* 0x000e220000002500 */
[----:B------:R-:W1:Y:S07]  /*0030*/  LDCU UR5, c[0x0][0x3bc] ;  /* 0x00007780ff0577ac */ /* 0x000e6e0008000800 */
[----:B------:R-:W0:Y:S02]  /*0040*/  LDC R3, c[0x0][0x360] ;  /* 0x0000d800ff037b82 */ /* 0x000e240000000800 */
[----:B0-----:R-:W-:-:S05]  /*0050*/  IMAD R0, R3, UR4, R0 ;  /* 0x0000000403007c24 */ /* 0x001fca000f8e0200 */
[----:B-1----:R-:W-:-:S13]  /*0060*/  ISETP.GE.AND P0, PT, R0, UR5, PT ;  /* 0x0000000500007c0c */ /* 0x002fda000bf06270 */
[----:B------:R-:W-:Y:S05]  /*0070*/  @P0 EXIT ;  /* 0x000000000000094d */ /* 0x000fea0003800000 */
[----:B------:R-:W0:Y:S01]  /*0080*/  LDC.64 R2, c[0x0][0x398] ;  /* 0x0000e600ff027b82 */ /* 0x000e220000000a00 */
[----:B------:R-:W1:Y:S01]  /*0090*/  LDCU.64 UR10, c[0x0][0x358] ;  /* 0x00006b00ff0a77ac */ /* 0x000e620008000a00 */
[----:B------:R-:W2:Y:S06]  /*00a0*/  LDCU UR4, c[0x0][0x3c0] ;  /* 0x00007800ff0477ac */ /* 0x000eac0008000800 */
[----:B------:R-:W3:Y:S01]  /*00b0*/  LDC.64 R6, c[0x0][0x3a0] ;  /* 0x0000e800ff067b82 */ /* 0x000ee20000000a00 */
[----:B------:R-:W-:Y:S01]  /*00c0*/  IMAD.MOV.U32 R8, RZ, RZ, RZ ;  /* 0x000000ffff087224 */ /* 0x000fe200078e00ff */
[----:B------:R-:W4:Y:S06]  /*00d0*/  LDCU UR6, c[0x0][0x3b8] ;  /* 0x00007700ff0677ac */ /* 0x000f2c0008000800 */
[----:B------:R-:W5:Y:S01]  /*00e0*/  LDC.64 R10, c[0x0][0x388] ;  /* 0x0000e200ff0a7b82 */ /* 0x000f620000000a00 */
[----:B0-----:R-:W-:-:S06]  /*00f0*/  IMAD.WIDE R2, R0, 0x8, R2 ;  /* 0x0000000800027825 */ /* 0x001fcc00078e0202 */
[----:B-1----:R-:W5:Y:S01]  /*0100*/  LDG.E.64 R2, desc[UR10][R2.64] ;  /* 0x0000000a02027981 */ /* 0x002f62000c1e1b00 */
[----:B---3--:R-:W-:-:S06]  /*0110*/  IMAD.WIDE R6, R0, 0x8, R6 ;  /* 0x0000000800067825 */ /* 0x008fcc00078e0206 */
[----:B------:R-:W3:Y:S01]  /*0120*/  LDG.E.64 R6, desc[UR10][R6.64] ;  /* 0x0000000a06067981 */ /* 0x000ee2000c1e1b00 */
[----:B--2---:R-:W-:-:S04]  /*0130*/  ISETP.NE.AND P0, PT, R0, UR4, PT ;  /* 0x0000000400007c0c */ /* 0x004fc8000bf05270 */
[----:B------:R-:W-:Y:S01]  /*0140*/  FSEL R9, RZ, 1.875, P0 ;  /* 0x3ff00000ff097808 */ /* 0x000fe20000000000 */
[----:B----4-:R-:W-:Y:S01]  /*0150*/  UISETP.GE.AND UP0, UPT, UR6, 0x1, UPT ;  /* 0x000000010600788c */ /* 0x010fe2000bf06270 */
[----:B-----5:R-:W-:-:S04]  /*0160*/  DADD R4, -R2, 1 ;  /* 0x3ff0000002047429 */ /* 0x020fc80000000100 */
[----:B---3--:R-:W-:-:S04]  /*0170*/  DADD R8, R6, -R8 ;  /* 0x0000000006087229 */ /* 0x008fc80000000808 */
[----:B------:R-:W-:-:S04]  /*0180*/  DMUL R4, R2, R4 ;  /* 0x0000000402047228 */ /* 0x000fc80000000000 */
[----:B------:R-:W-:Y:S01]  /*0190*/  DADD R8, R8, R8 ;  /* 0x0000000008087229 */ /* 0x000fe20000000008 */
[----:B------:R-:W-:-:S07]  /*01a0*/  IMAD.WIDE R2, R0, 0x8, R10 ;  /* 0x0000000800027825 */ /* 0x000fce00078e020a */
[----:B------:R-:W-:-:S07]  /*01b0*/  DMUL R4, R4, R8 ;  /* 0x0000000804047228 */ /* 0x000fce0000000000 */
[----:B------:R0:W-:Y:S01]  /*01c0*/  STG.E.64 desc[UR10][R2.64], R4 ;  /* 0x0000000402007986 */ /* 0x0001e2000c101b0a */
[----:B------:R-:W-:Y:S05]  /*01d0*/  BRA.U !UP0, `(.L_x_0) ;  /* 0x0000000d08287547 */ /* 0x000fea000b800000 */
[----:B0-----:R-:W0:Y:S01]  /*01e0*/  LDC.64 R4, c[0x0][0x390] ;  /* 0x0000e400ff047b82 */ /* 0x001e220000000a00 */
[----:B------:R-:W-:Y:S01]  /*01f0*/  UISETP.GE.U32.AND UP1, UPT, UR6, 0x8, UPT ;  /* 0x000000080600788c */ /* 0x000fe2000bf26070 */
[----:B------:R-:W-:Y:S01]  /*0200*/  IMAD.MOV.U32 R8, RZ, RZ, RZ ;  /* 0x000000ffff087224 */ /* 0x000fe200078e00ff */
[----:B------:R-:W-:-:S04]  /*0210*/  ULOP3.LUT UR7, UR6, 0x7, URZ, 0xc0, !UPT ;  /* 0x0000000706077892 */ /* 0x000fc8000f8ec0ff */
[----:B------:R-:W-:Y:S01]  /*0220*/  UISETP.NE.AND UP0, UPT, UR7, URZ, UPT ;  /* 0x000000ff0700728c */ /* 0x000fe2000bf05270 */
[----:B------:R-:W1:Y:S01]  /*0230*/  LDC.64 R6, c[0x0][0x380] ;  /* 0x0000e000ff067b82 */ /* 0x000e620000000a00 */
[----:B0-----:R-:W-:-:S04]  /*0240*/  IMAD.WIDE R4, R0, 0x8, R4 ;  /* 0x0000000800047825 */ /* 0x001fc800078e0204 */
[----:B-1----:R-:W-:Y:S01]  /*0250*/  IMAD.WIDE R6, R0, 0x8, R6 ;  /* 0x0000000800067825 */ /* 0x002fe200078e0206 */
[----:B------:R-:W-:Y:S06]  /*0260*/  BRA.U !UP1, `(.L_x_1) ;  /* 0x0000000509ac7547 */ /* 0x000fec000b800000 */
[----:B------:R-:W-:Y:S01]  /*0270*/  ULOP3.LUT UR4, UR6, 0x7ffffff8, URZ, 0xc0, !UPT ;  /* 0x7ffffff806047892 */ /* 0x000fe2000f8ec0ff */
[----:B------:R-:W0:Y:S03]  /*0280*/  LDCU.64 UR12, c[0x0][0x3b0] ;  /* 0x00007600ff0c77ac */ /* 0x000e260008000a00 */
[----:B------:R-:W-:Y:S02]  /*0290*/  UIADD3 UR8, UPT, UPT, -UR4, URZ, URZ ;  /* 0x000000ff04087290 */ /* 0x000fe4000fffe1ff */
[----:B------:R-:W-:Y:S01]  /*02a0*/  IMAD.U32 R8, RZ, RZ, UR4 ;  /* 0x00000004ff087e24 */ /* 0x000fe2000f8e00ff */
[----:B------:R-:W-:Y:S01]  /*02b0*/  UMOV UR5, URZ ;  /* 0x000000ff00057c82 */ /* 0x000fe20008000000 */
[----:B------:R-:W-:-:S08]  /*02c0*/  UMOV UR4, URZ ;  /* 0x000000ff00047c82 */ /* 0x000fd00008000000 */
.L_x_2:
[----:B--2---:R-:W2:Y:S04]  /*02d0*/  LDG.E.64 R10, desc[UR10][R4.64] ;  /* 0x0000000a040a7981 */ /* 0x004ea8000c1e1b00 */
[----:B------:R-:W3:Y:S01]  /*02e0*/  LDG.E.64 R14, desc[UR10][R6.64] ;  /* 0x0000000a060e7981 */ /* 0x000ee2000c1e1b00 */
[----:B--2---:R-:W-:-:S04]  /*02f0*/  IADD3 R20, P0, PT, R10, UR4, RZ ;  /* 0x000000040a147c10 */ /* 0x004fc8000ff1e0ff */
[----:B------:R-:W-:Y:S02]  /*0300*/  IADD3.X R21, PT, PT, R11, UR5, RZ, P0, !PT ;  /* 0x000000050b157c10 */ /* 0x000fe400087fe4ff */
[----:B---3--:R-:W-:Y:S01]  /*0310*/  IADD3 R14, P0, PT, R14, UR4, RZ ;  /* 0x000000040e0e7c10 */ /* 0x008fe2000ff1e0ff */
[----:B------:R-:W2:Y:S04]  /*0320*/  LDG.E.64 R10, desc[UR10][R2.64] ;  /* 0x0000000a020a7981 */ /* 0x000ea8000c1e1b00 */
[----:B------:R-:W2:Y:S01]  /*0330*/  LDG.E.64 R12, desc[UR10][R20.64] ;  /* 0x0000000a140c7981 */ /* 0x000ea2000c1e1b00 */
[----:B------:R-:W-:-:S05]  /*0340*/  IADD3.X R15, PT, PT, R15, UR5, RZ, P0, !PT ;  /* 0x000000050f0f7c10 */ /* 0x000fca00087fe4ff */
[----:B------:R-:W0:Y:S01]  /*0350*/  LDG.E.64 R16, desc[UR10][R14.64] ;  /* 0x0000000a0e107981 */ /* 0x000e22000c1e1b00 */
[----:B--2---:R-:W-:-:S08]  /*0360*/  DMUL R10, R10, R12 ;  /* 0x0000000c0a0a7228 */ /* 0x004fd00000000000 */
[----:B0-----:R-:W-:-:S07]  /*0370*/  DFMA R10, -R10, UR12, R16 ;  /* 0x0000000c0a0a7c2b */ /* 0x001fce0008000110 */
[----:B------:R0:W-:Y:S04]  /*0380*/  STG.E.64 desc[UR10][R14.64], R10 ;  /* 0x0000000a0e007986 */ /* 0x0001e8000c101b0a */
[----:B------:R-:W2:Y:S04]  /*0390*/  LDG.E.64 R12, desc[UR10][R4.64] ;  /* 0x0000000a040c7981 */ /* 0x000ea8000c1e1b00 */
[----:B------:R-:W3:Y:S01]  /*03a0*/  LDG.E.64 R18, desc[UR10][R6.64] ;  /* 0x0000000a06127981 */ /* 0x000ee2000c1e1b00 */
[----:B--2---:R-:W-:-:S04]  /*03b0*/  IADD3 R22, P0, PT, R12, UR4, RZ ;  /* 0x000000040c167c10 */ /* 0x004fc8000ff1e0ff */
[----:B------:R-:W-:Y:S02]  /*03c0*/  IADD3.X R23, PT, PT, R13, UR5, RZ, P0, !PT ;  /* 0x000000050d177c10 */ /* 0x000fe400087fe4ff */
[----:B---3--:R-:W-:Y:S01]  /*03d0*/  IADD3 R18, P0, PT, R18, UR4, RZ ;  /* 0x0000000412127c10 */ /* 0x008fe2000ff1e0ff */
[----:B------:R-:W2:Y:S04]  /*03e0*/  LDG.E.64 R12, desc[UR10][R2.64] ;  /* 0x0000000a020c7981 */ /* 0x000ea8000c1e1b00 */
[----:B------:R-:W2:Y:S01]  /*03f0*/  LDG.E.64 R16, desc[UR10][R22.64+0x8] ;  /* 0x0000080a16107981 */ /* 0x000ea2000c1e1b00 */
[----:B------:R-:W-:-:S05]  /*0400*/  IADD3.X R19, PT, PT, R19, UR5, RZ, P0, !PT ;  /* 0x0000000513137c10 */ /* 0x000fca00087fe4ff */
[----:B------:R-:W3:Y:S01]  /*0410*/  LDG.E.64 R20, desc[UR10][R18.64+0x8] ;  /* 0x0000080a12147981 */ /* 0x000ee2000c1e1b00 */
[----:B--2---:R-:W-:-:S08]  /*0420*/  DMUL R12, R12, R16 ;  /* 0x000000100c0c7228 */ /* 0x004fd00000000000 */
[----:B---3--:R-:W-:-:S07]  /*0430*/  DFMA R12, -R12, UR12, R20 ;  /* 0x0000000c0c0c7c2b */ /* 0x008fce0008000114 */
[----:B------:R1:W-:Y:S04]  /*0440*/  STG.E.64 desc[UR10][R18.64+0x8], R12 ;  /* 0x0000080c12007986 */ /* 0x0003e8000c101b0a */
[----:B0-----:R-:W2:Y:S04]  /*0450*/  LDG.E.64 R10, desc[UR10][R4.64] ;  /* 0x0000000a040a7981 */ /* 0x001ea8000c1e1b00 */
        /* <DEDUP_REMOVED lines=11> */
[----:B-1----:R-:W2:Y:S04]  /*0510*/  LDG.E.64 R12, desc[UR10][R4.64] ;  /* 0x0000000a040c7981 */ /* 0x002ea8000c1e1b00 */
        /* <DEDUP_REMOVED lines=47> */
[----:B-1----:R-:W3:Y:S04]  /*0810*/  LDG.E.64 R12, desc[UR10][R4.64] ;  /* 0x0000000a040c7981 */ /* 0x002ee8000c1e1b00 */
[----:B------:R-:W4:Y:S01]  /*0820*/  LDG.E.64 R18, desc[UR10][R6.64] ;  /* 0x0000000a06127981 */ /* 0x000f22000c1e1b00 */
[----:B---3--:R-:W-:-:S04]  /*0830*/  IADD3 R22, P0, PT, R12, UR4, RZ ;  /* 0x000000040c167c10 */ /* 0x008fc8000ff1e0ff */
[----:B------:R-:W-:Y:S02]  /*0840*/  IADD3.X R23, PT, PT, R13, UR5, RZ, P0, !PT ;  /* 0x000000050d177c10 */ /* 0x000fe400087fe4ff */
[----:B----4-:R-:W-:Y:S01]  /*0850*/  IADD3 R18, P0, PT, R18, UR4, RZ ;  /* 0x0000000412127c10 */ /* 0x010fe2000ff1e0ff */
[----:B------:R-:W3:Y:S04]  /*0860*/  LDG.E.64 R12, desc[UR10][R2.64] ;  /* 0x0000000a020c7981 */ /* 0x000ee8000c1e1b00 */
[----:B------:R-:W3:Y:S01]  /*0870*/  LDG.E.64 R14, desc[UR10][R22.64+0x38] ;  /* 0x0000380a160e7981 */ /* 0x000ee2000c1e1b00 */
[----:B------:R-:W-:-:S05]  /*0880*/  IADD3.X R19, PT, PT, R19, UR5, RZ, P0, !PT ;  /* 0x0000000513137c10 */ /* 0x000fca00087fe4ff */
[----:B------:R-:W4:Y:S01]  /*0890*/  LDG.E.64 R20, desc[UR10][R18.64+0x38] ;  /* 0x0000380a12147981 */ /* 0x000f22000c1e1b00 */
[----:B------:R-:W-:Y:S02]  /*08a0*/  UIADD3 UR4, UP1, UPT, UR4, 0x40, URZ ;  /* 0x0000004004047890 */ /* 0x000fe4000ff3e0ff */
[----:B------:R-:W-:Y:S02]  /*08b0*/  UIADD3 UR8, UPT, UPT, UR8, 0x8, URZ ;  /* 0x0000000808087890 */ /* 0x000fe4000fffe0ff */
[----:B------:R-:W-:Y:S02]  /*08c0*/  UIADD3.X UR5, UPT, UPT, URZ, UR5, URZ, UP1, !UPT ;  /* 0x00000005ff057290 */ /* 0x000fe40008ffe4ff */
[----:B------:R-:W-:Y:S01]  /*08d0*/  UISETP.NE.AND UP1, UPT, UR8, URZ, UPT ;  /* 0x000000ff0800728c */ /* 0x000fe2000bf25270 */
[----:B---3--:R-:W-:-:S08]  /*08e0*/  DMUL R12, R12, R14 ;  /* 0x0000000e0c0c7228 */ /* 0x008fd00000000000 */
[----:B----4-:R-:W-:-:S07]  /*08f0*/  DFMA R12, -R12, UR12, R20 ;  /* 0x0000000c0c0c7c2b */ /* 0x010fce0008000114 */
[----:B------:R2:W-:Y:S01]  /*0900*/  STG.E.64 desc[UR10][R18.64+0x38], R12 ;  /* 0x0000380c12007986 */ /* 0x0005e2000c101b0a */
[----:B------:R-:W-:Y:S05]  /*0910*/  BRA.U UP1, `(.L_x_2) ;  /* 0xfffffff9016c7547 */ /* 0x000fea000b83ffff */
.L_x_1:
[----:B------:R-:W-:Y:S05]  /*0920*/  BRA.U !UP0, `(.L_x_0) ;  /* 0x0000000508547547 */ /* 0x000fea000b800000 */
[----:B------:R-:W-:Y:S02]  /*0930*/  UISETP.GE.U32.AND UP0, UPT, UR7, 0x4, UPT ;  /* 0x000000040700788c */ /* 0x000fe4000bf06070 */
[----:B------:R-:W-:-:S04]  /*0940*/  ULOP3.LUT UR5, UR6, 0x3, URZ, 0xc0, !UPT ;  /* 0x0000000306057892 */ /* 0x000fc8000f8ec0ff */
[----:B------:R-:W-:-:S03]  /*0950*/  UISETP.NE.AND UP1, UPT, UR5, URZ, UPT ;  /* 0x000000ff0500728c */ /* 0x000fc6000bf25270 */
[----:B------:R-:W-:Y:S08]  /*0960*/  BRA.U !UP0, `(.L_x_3) ;  /* 0x0000000108a87547 */ /* 0x000ff0000b800000 */
[----:B--2---:R-:W2:Y:S01]  /*0970*/  LDG.E.64 R10, desc[UR10][R4.64] ;  /* 0x0000000a040a7981 */ /* 0x004ea2000c1e1b00 */
[----:B------:R-:W0:Y:S03]  /*0980*/  LDCU.64 UR8, c[0x0][0x3b0] ;  /* 0x00007600ff0877ac */ /* 0x000e260008000a00 */
[----:B------:R-:W3:Y:S01]  /*0990*/  LDG.E.64 R14, desc[UR10][R6.64] ;  /* 0x0000000a060e7981 */ /* 0x000ee2000c1e1b00 */
[----:B--2---:R-:W-:-:S03]  /*09a0*/  IMAD.WIDE.U32 R12, R8, 0x8, R10 ;  /* 0x00000008080c7825 */ /* 0x004fc600078e000a */
[----:B------:R-:W2:Y:S04]  /*09b0*/  LDG.E.64 R10, desc[UR10][R2.64] ;  /* 0x0000000a020a7981 */ /* 0x000ea8000c1e1b00 */
[----:B------:R-:W2:Y:S01]  /*09c0*/  LDG.E.64 R12, desc[UR10][R12.64] ;  /* 0x0000000a0c0c7981 */ /* 0x000ea2000c1e1b00 */
[----:B---3--:R-:W-:-:S05]  /*09d0*/  IMAD.WIDE.U32 R14, R8, 0x8, R14 ;  /* 0x00000008080e7825 */ /* 0x008fca00078e000e */
[----:B------:R-:W0:Y:S01]  /*09e0*/  LDG.E.64 R16, desc[UR10][R14.64] ;  /* 0x0000000a0e107981 */ /* 0x000e22000c1e1b00 */
[----:B--2---:R-:W-:-:S08]  /*09f0*/  DMUL R10, R10, R12 ;  /* 0x0000000c0a0a7228 */ /* 0x004fd00000000000 */
[----:B0-----:R-:W-:-:S07]  /*0a00*/  DFMA R10, -R10, UR8, R16 ;  /* 0x000000080a0a7c2b */ /* 0x001fce0008000110 */
[----:B------:R0:W-:Y:S04]  /*0a10*/  STG.E.64 desc[UR10][R14.64], R10 ;  /* 0x0000000a0e007986 */ /* 0x0001e8000c101b0a */
[----:B------:R-:W2:Y:S04]  /*0a20*/  LDG.E.64 R16, desc[UR10][R4.64] ;  /* 0x0000000a04107981 */ /* 0x000ea8000c1e1b00 */
[----:B------:R-:W3:Y:S01]  /*0a30*/  LDG.E.64 R20, desc[UR10][R6.64] ;  /* 0x0000000a06147981 */ /* 0x000ee2000c1e1b00 */
[----:B--2---:R-:W-:-:S03]  /*0a40*/  IMAD.WIDE.U32 R18, R8, 0x8, R16 ;  /* 0x0000000808127825 */ /* 0x004fc600078e0010 */
[----:B------:R-:W2:Y:S04]  /*0a50*/  LDG.E.64 R16, desc[UR10][R2.64] ;  /* 0x0000000a02107981 */ /* 0x000ea8000c1e1b00 */
[----:B------:R-:W2:Y:S01]  /*0a60*/  LDG.E.64 R18, desc[UR10][R18.64+0x8] ;  /* 0x0000080a12127981 */ /* 0x000ea2000c1e1b00 */
[----:B---3--:R-:W-:-:S05]  /*0a70*/  IMAD.WIDE.U32 R20, R8, 0x8, R20 ;  /* 0x0000000808147825 */ /* 0x008fca00078e0014 */
[----:B------:R-:W3:Y:S01]  /*0a80*/  LDG.E.64 R12, desc[UR10][R20.64+0x8] ;  /* 0x0000080a140c7981 */ /* 0x000ee2000c1e1b00 */
[----:B--2---:R-:W-:-:S08]  /*0a90*/  DMUL R16, R16, R18 ;  /* 0x0000001210107228 */ /* 0x004fd00000000000 */
[----:B---3--:R-:W-:-:S07]  /*0aa0*/  DFMA R12, -R16, UR8, R12 ;  /* 0x00000008100c7c2b */ /* 0x008fce000800010c */
[----:B------:R1:W-:Y:S04]  /*0ab0*/  STG.E.64 desc[UR10][R20.64+0x8], R12 ;  /* 0x0000080c14007986 */ /* 0x0003e8000c101b0a */
[----:B0-----:R-:W2:Y:S04]  /*0ac0*/  LDG.E.64 R10, desc[UR10][R4.64] ;  /* 0x0000000a040a7981 */ /* 0x001ea8000c1e1b00 */
        /* <DEDUP_REMOVED lines=9> */
[----:B-1----:R-:W2:Y:S04]  /*0b60*/  LDG.E.64 R12, desc[UR10][R4.64] ;  /* 0x0000000a040c7981 */ /* 0x002ea8000c1e1b00 */
[----:B------:R-:W3:Y:S01]  /*0b70*/  LDG.E.64 R20, desc[UR10][R6.64] ;  /* 0x0000000a06147981 */ /* 0x000ee2000c1e1b00 */
[----:B--2---:R-:W-:-:S03]  /*0b80*/  IMAD.WIDE.U32 R18, R8, 0x8, R12 ;  /* 0x0000000808127825 */ /* 0x004fc600078e000c */
[----:B------:R-:W2:Y:S04]  /*0b90*/  LDG.E.64 R12, desc[UR10][R2.64] ;  /* 0x0000000a020c7981 */ /* 0x000ea8000c1e1b00 */
[----:B------:R-:W2:Y:S01]  /*0ba0*/  LDG.E.64 R18, desc[UR10][R18.64+0x18] ;  /* 0x0000180a12127981 */ /* 0x000ea2000c1e1b00 */
[----:B---3--:R-:W-:-:S05]  /*0bb0*/  IMAD.WIDE.U32 R20, R8, 0x8, R20 ;  /* 0x0000000808147825 */ /* 0x008fca00078e0014 */
[----:B------:R-:W3:Y:S01]  /*0bc0*/  LDG.E.64 R14, desc[UR10][R20.64+0x18] ;  /* 0x0000180a140e7981 */ /* 0x000ee2000c1e1b00 */
[----:B------:R-:W-:Y:S01]  /*0bd0*/  VIADD R8, R8, 0x4 ;  /* 0x0000000408087836 */ /* 0x000fe20000000000 */
[----:B--2---:R-:W-:-:S08]  /*0be0*/  DMUL R12, R12, R18 ;  /* 0x000000120c0c7228 */ /* 0x004fd00000000000 */
[----:B---3--:R-:W-:-:S07]  /*0bf0*/  DFMA R12, -R12, UR8, R14 ;  /* 0x000000080c0c7c2b */ /* 0x008fce000800010e */
[----:B------:R0:W-:Y:S04]  /*0c00*/  STG.E.64 desc[UR10][R20.64+0x18], R12 ;  /* 0x0000180c14007986 */ /* 0x0001e8000c101b0a */
.L_x_3:
[----:B------:R-:W-:Y:S05]  /*0c10*/  BRA.U !UP1, `(.L_x_0) ;  /* 0x0000000109987547 */ /* 0x000fea000b800000 */
[----:B------:R-:W-:Y:S02]  /*0c20*/  UISETP.NE.AND UP0, UPT, UR5, 0x1, UPT ;  /* 0x000000010500788c */ /* 0x000fe4000bf05270 */
[----:B------:R-:W-:-:S04]  /*0c30*/  ULOP3.LUT UR4, UR6, 0x1, URZ, 0xc0, !UPT ;  /* 0x0000000106047892 */ /* 0x000fc8000f8ec0ff */
[----:B------:R-:W-:-:S03]  /*0c40*/  UISETP.NE.U32.AND UP1, UPT, UR4, 0x1, UPT ;  /* 0x000000010400788c */ /* 0x000fc6000bf25070 */
[----:B------:R-:W-:Y:S08]  /*0c50*/  BRA.U !UP0, `(.L_x_4) ;  /* 0x0000000108587547 */ /* 0x000ff0000b800000 */
[----:B0-2---:R-:W2:Y:S01]  /*0c60*/  LDG.E.64 R10, desc[UR10][R4.64] ;  /* 0x0000000a040a7981 */ /* 0x005ea2000c1e1b00 */
        /* <DEDUP_REMOVED lines=21> */
.L_x_4:
[----:B------:R-:W-:Y:S05]  /*0dc0*/  BRA.U UP1, `(.L_x_0) ;  /* 0x00000001012c7547 */ /* 0x000fea000b800000 */
[----:B------:R-:W3:Y:S01]  /*0dd0*/  LDG.E.64 R4, desc[UR10][R4.64] ;  /* 0x0000000a04047981 */ /* 0x000ee2000c1e1b00 */
[----:B------:R-:W4:Y:S03]  /*0de0*/  LDCU.64 UR4, c[0x0][0x3b0] ;  /* 0x00007600ff0477ac */ /* 0x000f260008000a00 */
[----:B------:R-:W5:Y:S04]  /*0df0*/  LDG.E.64 R6, desc[UR10][R6.64] ;  /* 0x0000000a06067981 */ /* 0x000f68000c1e1b00 */
[----:B012---:R-:W2:Y:S01]  /*0e00*/  LDG.E.64 R10, desc[UR10][R2.64] ;  /* 0x0000000a020a7981 */ /* 0x007ea2000c1e1b00 */
[----:B---3--:R-:W-:-:S06]  /*0e10*/  IMAD.WIDE.U32 R12, R8, 0x8, R4 ;  /* 0x00000008080c7825 */ /* 0x008fcc00078e0004 */
[----:B------:R-:W2:Y:S01]  /*0e20*/  LDG.E.64 R12, desc[UR10][R12.64] ;  /* 0x0000000a0c0c7981 */ /* 0x000ea2000c1e1b00 */
[----:B-----5:R-:W-:-:S05]  /*0e30*/  IMAD.WIDE.U32 R8, R8, 0x8, R6 ;  /* 0x0000000808087825 */ /* 0x020fca00078e0006 */
[----:B------:R-:W4:Y:S01]  /*0e40*/  LDG.E.64 R14, desc[UR10][R8.64] ;  /* 0x0000000a080e7981 */ /* 0x000f22000c1e1b00 */
[----:B--2---:R-:W-:-:S08]  /*0e50*/  DMUL R10, R10, R12 ;  /* 0x0000000c0a0a7228 */ /* 0x004fd00000000000 */
[----:B----4-:R-:W-:-:S07]  /*0e60*/  DFMA R10, -R10, UR4, R14 ;  /* 0x000000040a0a7c2b */ /* 0x010fce000800010e */
[----:B------:R3:W-:Y:S04]  /*0e70*/  STG.E.64 desc[UR10][R8.64], R10 ;  /* 0x0000000a08007986 */ /* 0x0007e8000c101b0a */
.L_x_0:
[----:B0-----:R-:W0:Y:S01]  /*0e80*/  LDC.64 R4, c[0x0][0x3a8] ;  /* 0x0000ea00ff047b82 */ /* 0x001e220000000a00 */
[----:B------:R-:W4:Y:S01]  /*0e90*/  LDG.E.64 R2, desc[UR10][R2.64] ;  /* 0x0000000a02027981 */ /* 0x000f22000c1e1b00 */
[----:B------:R-:W4:Y:S01]  /*0ea0*/  LDCU.64 UR4, c[0x0][0x3b0] ;  /* 0x00007600ff0477ac */ /* 0x000f220008000a00 */
[----:B0-----:R-:W-:-:S05]  /*0eb0*/  IMAD.WIDE R4, R0, 0x8, R4 ;  /* 0x0000000800047825 */ /* 0x001fca00078e0204 */
[----:B------:R-:W4:Y:S02]  /*0ec0*/  LDG.E.64 R6, desc[UR10][R4.64] ;  /* 0x0000000a04067981 */ /* 0x000f24000c1e1b00 */
[----:B----4-:R-:W-:-:S07]  /*0ed0*/  DFMA R6, -R2, UR4, R6 ;  /* 0x0000000402067c2b */ /* 0x010fce0008000106 */
[----:B------:R-:W-:Y:S01]  /*0ee0*/  STG.E.64 desc[UR10][R4.64], R6 ;  /* 0x0000000604007986 */ /* 0x000fe2000c101b0a */
[----:B------:R-:W-:Y:S05]  /*0ef0*/  EXIT ;  /* 0x000000000000794d */ /* 0x000fea0003800000 */
.L_x_5:
[----:B------:R-:W-:-:S00]  /*0f00*/  BRA `(.L_x_5) ;  /* 0xfffffffc00fc7947 */ /* 0x000fc0000383ffff */
[----:B------:R-:W-:-:S00]  /*0f10*/  NOP ;  /* 0x0000000000007918 */ /* 0x000fc00000000000 */
        /* <DEDUP_REMOVED lines=14> */
.L_x_7:


//--------------------- .text.update_weights      --------------------------
	.section	.text.update_weights,"ax",@progbits
	.align	128
        .global         update_weights
        .type           update_weights,@function
        .size           update_weights,(.L_x_8 - update_weights)
        .other          update_weights,@"STO_CUDA_ENTRY STV_DEFAULT"
update_weights:
.text.update_weights:
        /* <DEDUP_REMOVED lines=9> */
[----:B------:R-:W1:Y:S07]  /*0090*/  LDCU.64 UR4, c[0x0][0x358] ;  /* 0x00006b00ff0477ac */ /* 0x000e6e0008000a00 */
[----:B------:R-:W2:Y:S08]  /*00a0*/  LDC.64 R6, c[0x0][0x380] ;  /* 0x0000e000ff067b82 */ /* 0x000eb00000000a00 */
[----:B------:R-:W3:Y:S01]  /*00b0*/  LDC.64 R10, c[0x0][0x398] ;  /* 0x0000e600ff0a7b82 */ /* 0x000ee20000000a00 */
[----:B0-----:R-:W-:-:S06]  /*00c0*/  IMAD.WIDE R2, R5, 0x8, R2 ;  /* 0x0000000805027825 */ /* 0x001fcc00078e0202 */
[----:B-1----:R-:W4:Y:S01]  /*00d0*/  LDG.E.64 R2, desc[UR4][R2.64] ;  /* 0x0000000402027981 */ /* 0x002f22000c1e1b00 */
[----:B--2---:R-:W-:Y:S02]  /*00e0*/  IMAD.WIDE R6, R5, 0x8, R6 ;  /* 0x0000000805067825 */ /* 0x004fe400078e0206 */
[----:B------:R-:W4:Y:S03]  /*00f0*/  LDC.64 R4, c[0x0][0x388] ;  /* 0x0000e200ff047b82 */ /* 0x000f260000000a00 */
[----:B------:R-:W3:Y:S01]  /*0100*/  LDG.E.64 R8, desc[UR4][R6.64] ;  /* 0x0000000406087981 */ /* 0x000ee2000c1e1b00 */
[----:B----4-:R-:W-:-:S08]  /*0110*/  DMUL R4, R2, R4 ;  /* 0x0000000402047228 */ /* 0x010fd00000000000 */
[----:B---3--:R-:W-:-:S07]  /*0120*/  DFMA R4, -R4, R10, R8 ;  /* 0x0000000a0404722b */ /* 0x008fce0000000108 */
[----:B------:R-:W-:Y:S01]  /*0130*/  STG.E.64 desc[UR4][R6.64], R4 ;  /* 0x0000000406007986 */ /* 0x000fe2000c101b04 */
[----:B------:R-:W-:Y:S05]  /*0140*/  EXIT ;  /* 0x000000000000794d */ /* 0x000fea0003800000 */
.L_x_6:
        /* <DEDUP_REMOVED lines=11> */
.L_x_8:


//--------------------- .nv.shared.reserved.0     --------------------------
	.section	.nv.shared.reserved.0,"aw",@nobits
	.weak		__nv_reservedSMEM_offset_0_alias
	.size		__nv_reservedSMEM_offset_0_alias, 0, 64
	.other		__nv_reservedSMEM_offset_0_alias,@"STO_CUDA_RESERVED_SHARED STV_DEFAULT"
__nv_reservedSMEM_offset_0_alias:
	.zero		0
	.zero		64


//--------------------- .nv.constant0.learn_output --------------------------
	.section	.nv.constant0.learn_output,"a",@progbits
	.sectionflags	@""
	.align	4
.nv.constant0.learn_output:
	.zero		964


//--------------------- .nv.constant0.update_weights --------------------------
	.section	.nv.constant0.update_weights,"a",@progbits
	.sectionflags	@""
	.align	4
.nv.constant0.update_weights:
	.zero		932


//--------------------- SYMBOLS --------------------------

	.type		.nv.reservedSmem.offset0,@object
	.size		.nv.reservedSmem.offset0,0x4
